	.headerflags	@"EF_CUDA_TEXMODE_UNIFIED EF_CUDA_64BIT_ADDRESS EF_CUDA_ACCELERATORS EF_CUDA_SM90 EF_CUDA_VIRTUAL_SM(EF_CUDA_SM90)"
	.elftype	@"ET_EXEC"


//--------------------- .nv.info                  --------------------------
	.section	.nv.info,"",@"SHT_CUDA_INFO"
	.align	4


	//----- nvinfo : EIATTR_REGCOUNT
	.align		4
        /*0000*/ 	.byte	0x04, 0x2f
        /*0002*/ 	.short	(.L_3 - .L_2)
	.align		4
.L_2:
        /*0004*/ 	.word	index@(triton_poi_fused__native_batch_norm_legit_no_training_relu_20)
        /*0008*/ 	.word	0x00000020


	//----- nvinfo : EIATTR_MIN_STACK_SIZE
	.align		4
.L_3:
        /*000c*/ 	.byte	0x04, 0x12
        /*000e*/ 	.short	(.L_5 - .L_4)
	.align		4
.L_4:
        /*0010*/ 	.word	index@(triton_poi_fused__native_batch_norm_legit_no_training_relu_20)
        /*0014*/ 	.word	0x00000000


	//----- nvinfo : EIATTR_FRAME_SIZE
	.align		4
.L_5:
        /*0018*/ 	.byte	0x04, 0x11
        /*001a*/ 	.short	(.L_7 - .L_6)
	.align		4
.L_6:
        /*001c*/ 	.word	index@(triton_poi_fused__native_batch_norm_legit_no_training_relu_20)
        /*0020*/ 	.word	0x00000000


	//----- nvinfo : EIATTR_MIN_STACK_SIZE
	.align		4
.L_7:
        /*0024*/ 	.byte	0x04, 0x12
        /*0026*/ 	.short	(.L_9 - .L_8)
	.align		4
.L_8:
        /*0028*/ 	.word	index@(triton_poi_fused__native_batch_norm_legit_no_training_relu_20)
        /*002c*/ 	.word	0x00000000
.L_9:


//--------------------- .nv.info.triton_poi_fused__native_batch_norm_legit_no_training_relu_20 --------------------------
	.section	.nv.info.triton_poi_fused__native_batch_norm_legit_no_training_relu_20,"",@"SHT_CUDA_INFO"
	.sectionflags	@""
	.align	4


	//----- nvinfo : EIATTR_CUDA_API_VERSION
	.align		4
        /*0000*/ 	.byte	0x04, 0x37
        /*0002*/ 	.short	(.L_11 - .L_10)
.L_10:
        /*0004*/ 	.word	0x0000007c


	//----- nvinfo : EIATTR_KPARAM_INFO
	.align		4
.L_11:
        /*0008*/ 	.byte	0x04, 0x17
        /*000a*/ 	.short	(.L_13 - .L_12)
.L_12:
        /*000c*/ 	.word	0x00000000
        /*0010*/ 	.short	0x0006
        /*0012*/ 	.short	0x0030
        /*0014*/ 	.byte	0x00, 0xf0, 0x11, 0x00


	//----- nvinfo : EIATTR_KPARAM_INFO
	.align		4
.L_13:
        /*0018*/ 	.byte	0x04, 0x17
        /*001a*/ 	.short	(.L_15 - .L_14)
.L_14:
        /*001c*/ 	.word	0x00000000
        /*0020*/ 	.short	0x0005
        /*0022*/ 	.short	0x0028
        /*0024*/ 	.byte	0x00, 0xf4, 0x21, 0x00


	//----- nvinfo : EIATTR_KPARAM_INFO
	.align		4
.L_15:
        /*0028*/ 	.byte	0x04, 0x17
        /*002a*/ 	.short	(.L_17 - .L_16)
.L_16:
        /*002c*/ 	.word	0x00000000
        /*0030*/ 	.short	0x0004
        /*0032*/ 	.short	0x0020
        /*0034*/ 	.byte	0x00, 0xf4, 0x21, 0x00


	//----- nvinfo : EIATTR_KPARAM_INFO
	.align		4
.L_17:
        /*0038*/ 	.byte	0x04, 0x17
        /*003a*/ 	.short	(.L_19 - .L_18)
.L_18:
        /*003c*/ 	.word	0x00000000
        /*0040*/ 	.short	0x0003
        /*0042*/ 	.short	0x0018
        /*0044*/ 	.byte	0x00, 0xf4, 0x21, 0x00


	//----- nvinfo : EIATTR_KPARAM_INFO
	.align		4
.L_19:
        /*0048*/ 	.byte	0x04, 0x17
        /*004a*/ 	.short	(.L_21 - .L_20)
.L_20:
        /*004c*/ 	.word	0x00000000
        /*0050*/ 	.short	0x0002
        /*0052*/ 	.short	0x0010
        /*0054*/ 	.byte	0x00, 0xf4, 0x21, 0x00


	//----- nvinfo : EIATTR_KPARAM_INFO
	.align		4
.L_21:
        /*0058*/ 	.byte	0x04, 0x17
        /*005a*/ 	.short	(.L_23 - .L_22)
.L_22:
        /*005c*/ 	.word	0x00000000
        /*0060*/ 	.short	0x0001
        /*0062*/ 	.short	0x0008
        /*0064*/ 	.byte	0x00, 0xf4, 0x21, 0x00


	//----- nvinfo : EIATTR_KPARAM_INFO
	.align		4
.L_23:
        /*0068*/ 	.byte	0x04, 0x17
        /*006a*/ 	.short	(.L_25 - .L_24)
.L_24:
        /*006c*/ 	.word	0x00000000
        /*0070*/ 	.short	0x0000
        /*0072*/ 	.short	0x0000
        /*0074*/ 	.byte	0x00, 0xf4, 0x21, 0x00


	//----- nvinfo : EIATTR_SPARSE_MMA_MASK
	.align		4
.L_25:
        /*0078*/ 	.byte	0x03, 0x50
        /*007a*/ 	.short	0x0000


	//----- nvinfo : EIATTR_MAXREG_COUNT
	.align		4
        /*007c*/ 	.byte	0x03, 0x1b
        /*007e*/ 	.short	0x00ff


	//----- nvinfo : EIATTR_EXIT_INSTR_OFFSETS
	.align		4
        /*0080*/ 	.byte	0x04, 0x1c
        /*0082*/ 	.short	(.L_27 - .L_26)


	//   ....[0]....
.L_26:
        /*0084*/ 	.word	0x00000710


	//----- nvinfo : EIATTR_REQNTID
	.align		4
.L_27:
        /*0088*/ 	.byte	0x04, 0x10
        /*008a*/ 	.short	(.L_29 - .L_28)
.L_28:
        /*008c*/ 	.word	0x00000080
        /*0090*/ 	.word	0x00000001
        /*0094*/ 	.word	0x00000001


	//----- nvinfo : EIATTR_CBANK_PARAM_SIZE
	.align		4
.L_29:
        /*0098*/ 	.byte	0x03, 0x19
        /*009a*/ 	.short	0x0034


	//----- nvinfo : EIATTR_PARAM_CBANK
	.align		4
        /*009c*/ 	.byte	0x04, 0x0a
        /*009e*/ 	.short	(.L_31 - .L_30)
	.align		4
.L_30:
        /*00a0*/ 	.word	index@(.nv.constant0.triton_poi_fused__native_batch_norm_legit_no_training_relu_20)
        /*00a4*/ 	.short	0x0210
        /*00a6*/ 	.short	0x0034


	//----- nvinfo : EIATTR_SW_WAR
	.align		4
.L_31:
        /*00a8*/ 	.byte	0x04, 0x36
        /*00aa*/ 	.short	(.L_33 - .L_32)
.L_32:
        /*00ac*/ 	.word	0x00000008
.L_33:


//--------------------- .nv.callgraph             --------------------------
	.section	.nv.callgraph,"",@"SHT_CUDA_CALLGRAPH"
	.align	4
	.sectionentsize	8
	.align		4
        /*0000*/ 	.word	0x00000000
	.align		4
        /*0004*/ 	.word	0xffffffff
	.align		4
        /*0008*/ 	.word	0x00000000
	.align		4
        /*000c*/ 	.word	0xfffffffe
	.align		4
        /*0010*/ 	.word	0x00000000
	.align		4
        /*0014*/ 	.word	0xfffffffd
	.align		4
        /*0018*/ 	.word	0x00000000
	.align		4
        /*001c*/ 	.word	0xfffffffc


//--------------------- .nv.constant4             --------------------------
	.section	.nv.constant4,"a",@progbits
	.align	8
	.align		8
.nv.constant4:
        /*0000*/ 	.dword	_$_str
	.align		8
        /*0008*/ 	.dword	_$_str_$_2


//--------------------- .text.triton_poi_fused__native_batch_norm_legit_no_training_relu_20 --------------------------
	.section	.text.triton_poi_fused__native_batch_norm_legit_no_training_relu_20,"ax",@progbits
	.align	128
        .global         triton_poi_fused__native_batch_norm_legit_no_training_relu_20
        .type           triton_poi_fused__native_batch_norm_legit_no_training_relu_20,@function
        .size           triton_poi_fused__native_batch_norm_legit_no_training_relu_20,(.L_x_1 - triton_poi_fused__native_batch_norm_legit_no_training_relu_20)
        .other          triton_poi_fused__native_batch_norm_legit_no_training_relu_20,@"STO_CUDA_ENTRY STV_DEFAULT"
triton_poi_fused__native_batch_norm_legit_no_training_relu_20:
.text.triton_poi_fused__native_batch_norm_legit_no_training_relu_20:
[----:B------:R-:W-:Y:S01]  /*0000*/  LDC R1, c[0x0][0x28] ;  /* 0x00000a00ff017b82 */ /* 0x000fe20000000800 */
[----:B------:R-:W1:Y:S07]  /*0010*/  S2R R0, SR_TID.X ;  /* 0x0000000000007919 */ /* 0x000e6e0000002100 */
[----:B------:R-:W2:Y:S01]  /*0020*/  LDC.64 R4, c[0x0][0x220] ;  /* 0x00008800ff047b82 */ /* 0x000ea20000000a00 */
[----:B------:R-:W-:Y:S01]  /*0030*/  ULDC.64 UR4, c[0x0][0x208] ;  /* 0x0000820000047ab9 */ /* 0x000fe20000000a00 */
[----:B------:R-:W3:Y:S06]  /*0040*/  S2R R7, SR_CTAID.X ;  /* 0x0000000000077919 */ /* 0x000eec0000002500 */
[----:B------:R-:W4:Y:S08]  /*0050*/  LDC.64 R12, c[0x0][0x218] ;  /* 0x00008600ff0c7b82 */ /* 0x000f300000000a00 */
[----:B------:R-:W5:Y:S08]  /*0060*/  LDC.64 R22, c[0x0][0x210] ;  /* 0x00008400ff167b82 */ /* 0x000f700000000a00 */
[----:B------:R-:W5:Y:S01]  /*0070*/  LDC.64 R20, c[0x0][0x228] ;  /* 0x00008a00ff147b82 */ /* 0x000f620000000a00 */
[----:B-1----:R-:W-:-:S07]  /*0080*/  SHF.L.U32 R0, R0, 0x2, RZ ;  /* 0x0000000200007819 */ /* 0x002fce00000006ff */
[----:B------:R-:W1:Y:S01]  /*0090*/  LDC.64 R24, c[0x0][0x230] ;  /* 0x00008c00ff187b82 */ /* 0x000e620000000a00 */
[----:B---3--:R-:W-:Y:S02]  /*00a0*/  SHF.R.S32.HI R3, RZ, 0x15, R7 ;  /* 0x00000015ff037819 */ /* 0x008fe40000011407 */
[----:B------:R-:W-:Y:S02]  /*00b0*/  LOP3.LUT R0, R0, 0x1fc, RZ, 0xc0, !PT ;  /* 0x000001fc00007812 */ /* 0x000fe400078ec0ff */
[----:B------:R-:W-:Y:S02]  /*00c0*/  SGXT R3, R3, 0x1 ;  /* 0x000000010303781a */ /* 0x000fe40000000200 */
[----:B------:R-:W-:-:S04]  /*00d0*/  LEA R0, R7, R0, 0xa ;  /* 0x0000000007007211 */ /* 0x000fc800078e50ff */
[----:B------:R-:W-:-:S04]  /*00e0*/  LEA.HI R3, R3, R0, RZ, 0x9 ;  /* 0x0000000003037211 */ /* 0x000fc800078f48ff */
[----:B------:R-:W-:-:S04]  /*00f0*/  LOP3.LUT R3, R3, 0xfffffe00, RZ, 0xc0, !PT ;  /* 0xfffffe0003037812 */ /* 0x000fc800078ec0ff */
[----:B------:R-:W-:-:S05]  /*0100*/  IADD3 R3, R0, -R3, RZ ;  /* 0x8000000300037210 */ /* 0x000fca0007ffe0ff */
[----:B--2---:R-:W-:-:S06]  /*0110*/  IMAD.WIDE R4, R3, 0x4, R4 ;  /* 0x0000000403047825 */ /* 0x004fcc00078e0204 */
[----:B------:R-:W2:Y:S01]  /*0120*/  LDG.E.EL.128 R4, desc[UR4][R4.64] ;  /* 0x0000000404047981 */ /* 0x000ea2000c2e1d00 */
[----:B----4-:R-:W-:-:S04]  /*0130*/  IMAD.WIDE R12, R3, 0x4, R12 ;  /* 0x00000004030c7825 */ /* 0x010fc800078e020c */
[----:B-----5:R-:W-:Y:S02]  /*0140*/  IMAD.WIDE R22, R0, 0x4, R22 ;  /* 0x0000000400167825 */ /* 0x020fe400078e0216 */
[----:B------:R-:W3:Y:S02]  /*0150*/  LDG.E.EL.128 R12, desc[UR4][R12.64] ;  /* 0x000000040c0c7981 */ /* 0x000ee4000c2e1d00 */
[C---:B0-----:R-:W-:Y:S02]  /*0160*/  IMAD.WIDE R20, R3.reuse, 0x4, R20 ;  /* 0x0000000403147825 */ /* 0x041fe400078e0214 */
[----:B------:R-:W3:Y:S02]  /*0170*/  LDG.E.128 R16, desc[UR4][R22.64+0x800] ;  /* 0x0008000416107981 */ /* 0x000ee4000c1e1d00 */
[----:B-1----:R-:W-:-:S04]  /*0180*/  IMAD.WIDE R24, R3, 0x4, R24 ;  /* 0x0000000403187825 */ /* 0x002fc800078e0218 */
[----:B--2---:R-:W-:Y:S01]  /*0190*/  FADD R6, R6, 9.9999997473787516356e-06 ;  /* 0x3727c5ac06067421 */ /* 0x004fe20000000000 */
[----:B------:R-:W-:Y:S01]  /*01a0*/  FADD R2, R4, 9.9999997473787516356e-06 ;  /* 0x3727c5ac04027421 */ /* 0x000fe20000000000 */
[----:B------:R-:W-:-:S03]  /*01b0*/  FADD R8, R5, 9.9999997473787516356e-06 ;  /* 0x3727c5ac05087421 */ /* 0x000fc60000000000 */
[----:B------:R-:W0:Y:S08]  /*01c0*/  MUFU.SQRT R26, R2 ;  /* 0x00000002001a7308 */ /* 0x000e300000002000 */
[----:B------:R-:W1:Y:S01]  /*01d0*/  MUFU.SQRT R6, R6 ;  /* 0x0000000600067308 */ /* 0x000e620000002000 */
[----:B0-----:R-:W-:-:S07]  /*01e0*/  FSETP.GT.AND P0, PT, R26, 8.50705917302346158658e+37, PT ;  /* 0x7e8000001a00780b */ /* 0x001fce0003f04000 */
[----:B------:R0:W2:Y:S01]  /*01f0*/  MUFU.SQRT R27, R8 ;  /* 0x00000008001b7308 */ /* 0x0000a20000002000 */
[----:B------:R-:W-:Y:S02]  /*0200*/  FSETP.GEU.AND P3, PT, R26, 1.175494350822287508e-38, PT ;  /* 0x008000001a00780b */ /* 0x000fe40003f6e000 */
[C---:B-1----:R-:W-:Y:S02]  /*0210*/  FSETP.GT.AND P2, PT, R6.reuse, 8.50705917302346158658e+37, PT ;  /* 0x7e8000000600780b */ /* 0x042fe40003f44000 */
[----:B------:R-:W-:Y:S01]  /*0220*/  FSETP.GEU.AND P5, PT, R6, 1.175494350822287508e-38, PT ;  /* 0x008000000600780b */ /* 0x000fe20003fae000 */
[----:B------:R-:W-:Y:S01]  /*0230*/  HFMA2.MMA R2, -RZ, RZ, 1.625, 0 ;  /* 0x3e800000ff027435 */ /* 0x000fe200000001ff */
[----:B0-----:R-:W4:Y:S01]  /*0240*/  LDG.E.128 R8, desc[UR4][R22.64] ;  /* 0x0000000416087981 */ /* 0x001f22000c1e1d00 */
[----:B------:R-:W-:Y:S01]  /*0250*/  @P0 FMUL R26, R26, 0.25 ;  /* 0x3e8000001a1a0820 */ /* 0x000fe20000400000 */
[----:B--2---:R-:W-:-:S05]  /*0260*/  FSETP.GT.AND P1, PT, R27, 8.50705917302346158658e+37, PT ;  /* 0x7e8000001b00780b */ /* 0x004fca0003f24000 */
[----:B------:R-:W-:Y:S01]  /*0270*/  @!P3 FMUL R26, R26, 16777216 ;  /* 0x4b8000001a1ab820 */ /* 0x000fe20000400000 */
[C---:B------:R-:W-:Y:S01]  /*0280*/  FSETP.GEU.AND P4, PT, R27.reuse, 1.175494350822287508e-38, PT ;  /* 0x008000001b00780b */ /* 0x040fe20003f8e000 */
[----:B------:R-:W-:Y:S02]  /*0290*/  @P2 FMUL R6, R6, 0.25 ;  /* 0x3e80000006062820 */ /* 0x000fe40000400000 */
[----:B------:R0:W1:Y:S01]  /*02a0*/  MUFU.RCP R5, R26 ;  /* 0x0000001a00057308 */ /* 0x0000620000001000 */
[----:B------:R-:W2:Y:S01]  /*02b0*/  LDG.E.EL.128 R20, desc[UR4][R20.64] ;  /* 0x0000000414147981 */ /* 0x000ea2000c2e1d00 */
[----:B------:R-:W-:Y:S02]  /*02c0*/  @!P5 FMUL R6, R6, 16777216 ;  /* 0x4b8000000606d820 */ /* 0x000fe40000400000 */
[----:B------:R-:W-:-:S04]  /*02d0*/  @P1 FMUL R27, R27, 0.25 ;  /* 0x3e8000001b1b1820 */ /* 0x000fc80000400000 */
[----:B------:R-:W5:Y:S02]  /*02e0*/  MUFU.RCP R6, R6 ;  /* 0x0000000600067308 */ /* 0x000f640000001000 */
[----:B------:R-:W-:Y:S01]  /*02f0*/  @!P4 FMUL R27, R27, 16777216 ;  /* 0x4b8000001b1bc820 */ /* 0x000fe20000400000 */
[----:B0-----:R-:W-:-:S05]  /*0300*/  FSEL R26, R2, 1, P0 ;  /* 0x3f800000021a7808 */ /* 0x001fca0000000000 */
[----:B------:R0:W-:Y:S01]  /*0310*/  MUFU.RCP R4, R27 ;  /* 0x0000001b00047308 */ /* 0x0001e20000001000 */
[----:B------:R-:W-:Y:S01]  /*0320*/  @!P3 FMUL R26, R26, 16777216 ;  /* 0x4b8000001a1ab820 */ /* 0x000fe20000400000 */
[----:B0-----:R-:W-:-:S03]  /*0330*/  FSEL R27, R2, 1, P2 ;  /* 0x3f800000021b7808 */ /* 0x001fc60001000000 */
[----:B-1----:R-:W-:Y:S02]  /*0340*/  FMUL R3, R5, R26 ;  /* 0x0000001a05037220 */ /* 0x002fe40000400000 */
[----:B------:R-:W-:-:S04]  /*0350*/  @!P5 FMUL R27, R27, 16777216 ;  /* 0x4b8000001b1bd820 */ /* 0x000fc80000400000 */
[----:B-----5:R-:W-:Y:S02]  /*0360*/  FMUL R5, R6, R27 ;  /* 0x0000001b06057220 */ /* 0x020fe40000400000 */
[----:B------:R-:W2:Y:S01]  /*0370*/  LDG.E.EL.128 R24, desc[UR4][R24.64] ;  /* 0x0000000418187981 */ /* 0x000ea2000c2e1d00 */
[----:B------:R-:W-:-:S04]  /*0380*/  FADD R7, R7, 9.9999997473787516356e-06 ;  /* 0x3727c5ac07077421 */ /* 0x000fc80000000000 */
[----:B------:R0:W1:Y:S01]  /*0390*/  MUFU.SQRT R28, R7 ;  /* 0x00000007001c7308 */ /* 0x0000620000002000 */
[----:B------:R-:W-:Y:S01]  /*03a0*/  FSEL R29, R2, 1, P1 ;  /* 0x3f800000021d7808 */ /* 0x000fe20000800000 */
[----:B0-----:R-:W0:Y:S01]  /*03b0*/  LDC.64 R6, c[0x0][0x238] ;  /* 0x00008e00ff067b82 */ /* 0x001e220000000a00 */
[C---:B-1----:R-:W-:Y:S02]  /*03c0*/  FSETP.GT.AND P0, PT, R28.reuse, 8.50705917302346158658e+37, PT ;  /* 0x7e8000001c00780b */ /* 0x042fe40003f04000 */
[----:B------:R-:W-:-:S11]  /*03d0*/  FSETP.GEU.AND P1, PT, R28, 1.175494350822287508e-38, PT ;  /* 0x008000001c00780b */ /* 0x000fd60003f2e000 */
[----:B------:R-:W-:-:S04]  /*03e0*/  @P0 FMUL R28, R28, 0.25 ;  /* 0x3e8000001c1c0820 */ /* 0x000fc80000400000 */
[----:B------:R-:W-:Y:S01]  /*03f0*/  @!P1 FMUL R28, R28, 16777216 ;  /* 0x4b8000001c1c9820 */ /* 0x000fe20000400000 */
[----:B------:R-:W-:-:S05]  /*0400*/  @!P4 FMUL R29, R29, 16777216 ;  /* 0x4b8000001d1dc820 */ /* 0x000fca0000400000 */
[----:B------:R-:W1:Y:S01]  /*0410*/  MUFU.RCP R28, R28 ;  /* 0x0000001c001c7308 */ /* 0x000e620000001000 */
[----:B------:R-:W-:Y:S01]  /*0420*/  FMUL R4, R4, R29 ;  /* 0x0000001d04047220 */ /* 0x000fe20000400000 */
[----:B------:R-:W-:-:S05]  /*0430*/  FSEL R29, R2, 1, P0 ;  /* 0x3f800000021d7808 */ /* 0x000fca0000000000 */
[----:B------:R-:W-:Y:S01]  /*0440*/  @!P1 FMUL R29, R29, 16777216 ;  /* 0x4b8000001d1d9820 */ /* 0x000fe20000400000 */
[----:B---3--:R-:W-:Y:S01]  /*0450*/  FADD R19, R19, -R15 ;  /* 0x8000000f13137221 */ /* 0x008fe20000000000 */
[----:B------:R-:W-:Y:S01]  /*0460*/  FADD R16, R16, -R12 ;  /* 0x8000000c10107221 */ /* 0x000fe20000000000 */
[----:B------:R-:W-:Y:S01]  /*0470*/  FADD R18, R18, -R14 ;  /* 0x8000000e12127221 */ /* 0x000fe20000000000 */
[----:B-1----:R-:W-:Y:S01]  /*0480*/  FMUL R2, R28, R29 ;  /* 0x0000001d1c027220 */ /* 0x002fe20000400000 */
[----:B------:R-:W-:Y:S01]  /*0490*/  FADD R17, R17, -R13 ;  /* 0x8000000d11117221 */ /* 0x000fe20000000000 */
[----:B----4-:R-:W-:Y:S01]  /*04a0*/  FADD R11, R11, -R15 ;  /* 0x8000000f0b0b7221 */ /* 0x010fe20000000000 */
[----:B------:R-:W-:Y:S01]  /*04b0*/  FADD R8, R8, -R12 ;  /* 0x8000000c08087221 */ /* 0x000fe20000000000 */
[----:B------:R-:W-:Y:S02]  /*04c0*/  FADD R12, R10, -R14 ;  /* 0x8000000e0a0c7221 */ /* 0x000fe40000000000 */
[C---:B------:R-:W-:Y:S01]  /*04d0*/  FMUL R10, R2.reuse, R11 ;  /* 0x0000000b020a7220 */ /* 0x040fe20000400000 */
[----:B------:R-:W-:Y:S01]  /*04e0*/  FMUL R2, R2, R19 ;  /* 0x0000001302027220 */ /* 0x000fe20000400000 */
[----:B------:R-:W-:Y:S01]  /*04f0*/  FADD R9, R9, -R13 ;  /* 0x8000000d09097221 */ /* 0x000fe20000000000 */
[C---:B------:R-:W-:Y:S01]  /*0500*/  FMUL R11, R5.reuse, R12 ;  /* 0x0000000c050b7220 */ /* 0x040fe20000400000 */
[----:B------:R-:W-:Y:S01]  /*0510*/  FMUL R5, R5, R18 ;  /* 0x0000001205057220 */ /* 0x000fe20000400000 */
[C---:B------:R-:W-:Y:S01]  /*0520*/  FMUL R15, R3.reuse, R8 ;  /* 0x00000008030f7220 */ /* 0x040fe20000400000 */
[C---:B------:R-:W-:Y:S01]  /*0530*/  FMUL R8, R4.reuse, R17 ;  /* 0x0000001104087220 */ /* 0x040fe20000400000 */
[----:B------:R-:W-:Y:S01]  /*0540*/  FMUL R13, R3, R16 ;  /* 0x00000010030d7220 */ /* 0x000fe20000400000 */
[----:B------:R-:W-:Y:S01]  /*0550*/  FMUL R12, R4, R9 ;  /* 0x00000009040c7220 */ /* 0x000fe20000400000 */
[----:B--2---:R-:W-:Y:S01]  /*0560*/  FFMA R2, R23, R2, R27 ;  /* 0x0000000217027223 */ /* 0x004fe2000000001b */
[----:B------:R-:W-:Y:S01]  /*0570*/  FFMA R5, R22, R5, R26 ;  /* 0x0000000516057223 */ /* 0x000fe2000000001a */
[----:B------:R-:W-:Y:S01]  /*0580*/  FFMA R8, R21, R8, R25 ;  /* 0x0000000815087223 */ /* 0x000fe20000000019 */
[----:B------:R-:W-:Y:S01]  /*0590*/  FFMA R10, R23, R10, R27 ;  /* 0x0000000a170a7223 */ /* 0x000fe2000000001b */
[C-C-:B------:R-:W-:Y:S01]  /*05a0*/  FFMA R3, R20.reuse, R15, R24.reuse ;  /* 0x0000000f14037223 */ /* 0x140fe20000000018 */
[----:B------:R-:W-:Y:S01]  /*05b0*/  FFMA R4, R20, R13, R24 ;  /* 0x0000000d14047223 */ /* 0x000fe20000000018 */
[----:B------:R-:W-:Y:S01]  /*05c0*/  FFMA R9, R21, R12, R25 ;  /* 0x0000000c15097223 */ /* 0x000fe20000000019 */
[----:B------:R-:W-:Y:S01]  /*05d0*/  FFMA R22, R22, R11, R26 ;  /* 0x0000000b16167223 */ /* 0x000fe2000000001a */
[----:B------:R-:W-:Y:S01]  /*05e0*/  FSETP.GEU.AND P6, PT, R2, RZ, PT ;  /* 0x000000ff0200720b */ /* 0x000fe20003fce000 */
[----:B0-----:R-:W-:Y:S01]  /*05f0*/  IMAD.WIDE R12, R0, 0x4, R6 ;  /* 0x00000004000c7825 */ /* 0x001fe200078e0206 */
[----:B------:R-:W-:-:S02]  /*0600*/  FSETP.GEU.AND P5, PT, R5, RZ, PT ;  /* 0x000000ff0500720b */ /* 0x000fc40003fae000 */
[----:B------:R-:W-:Y:S02]  /*0610*/  FSETP.GEU.AND P4, PT, R8, RZ, PT ;  /* 0x000000ff0800720b */ /* 0x000fe40003f8e000 */
[----:B------:R-:W-:Y:S02]  /*0620*/  FSETP.GEU.AND P3, PT, R10, RZ, PT ;  /* 0x000000ff0a00720b */ /* 0x000fe40003f6e000 */
[----:B------:R-:W-:Y:S02]  /*0630*/  SEL R7, R2, RZ, P6 ;  /* 0x000000ff02077207 */ /* 0x000fe40003000000 */
[----:B------:R-:W-:Y:S02]  /*0640*/  FSETP.GEU.AND P0, PT, R4, RZ, PT ;  /* 0x000000ff0400720b */ /* 0x000fe40003f0e000 */
[----:B------:R-:W-:Y:S02]  /*0650*/  FSETP.GEU.AND P2, PT, R22, RZ, PT ;  /* 0x000000ff1600720b */ /* 0x000fe40003f4e000 */
[----:B------:R-:W-:-:S02]  /*0660*/  FSETP.GEU.AND P1, PT, R9, RZ, PT ;  /* 0x000000ff0900720b */ /* 0x000fc40003f2e000 */
[----:B------:R-:W-:Y:S02]  /*0670*/  FSETP.GEU.AND P6, PT, R3, RZ, PT ;  /* 0x000000ff0300720b */ /* 0x000fe40003fce000 */
[----:B------:R-:W-:Y:S02]  /*0680*/  SEL R6, R5, RZ, P5 ;  /* 0x000000ff05067207 */ /* 0x000fe40002800000 */
[----:B------:R-:W-:Y:S02]  /*0690*/  SEL R5, R8, RZ, P4 ;  /* 0x000000ff08057207 */ /* 0x000fe40002000000 */
[----:B------:R-:W-:Y:S02]  /*06a0*/  SEL R11, R10, RZ, P3 ;  /* 0x000000ff0a0b7207 */ /* 0x000fe40001800000 */
[----:B------:R-:W-:Y:S02]  /*06b0*/  SEL R10, R22, RZ, P2 ;  /* 0x000000ff160a7207 */ /* 0x000fe40001000000 */
[----:B------:R-:W-:-:S02]  /*06c0*/  SEL R9, R9, RZ, P1 ;  /* 0x000000ff09097207 */ /* 0x000fc40000800000 */
[----:B------:R-:W-:Y:S02]  /*06d0*/  SEL R8, R3, RZ, P6 ;  /* 0x000000ff03087207 */ /* 0x000fe40003000000 */
[----:B------:R-:W-:-:S03]  /*06e0*/  SEL R4, R4, RZ, P0 ;  /* 0x000000ff04047207 */ /* 0x000fc60000000000 */
[----:B------:R-:W-:Y:S04]  /*06f0*/  STG.E.128 desc[UR4][R12.64], R8 ;  /* 0x000000080c007986 */ /* 0x000fe8000c101d04 */
[----:B------:R-:W-:Y:S01]  /*0700*/  STG.E.128 desc[UR4][R12.64+0x800], R4 ;  /* 0x000800040c007986 */ /* 0x000fe2000c101d04 */
[----:B------:R-:W-:Y:S05]  /*0710*/  EXIT ;  /* 0x000000000000794d */ /* 0x000fea0003800000 */
.L_x_0:
[----:B------:R-:W-:-:S00]  /*0720*/  BRA `(.L_x_0) ;  /* 0xfffffffc00fc7947 */ /* 0x000fc0000383ffff */
[----:B------:R-:W-:-:S00]  /*0730*/  NOP ;  /* 0x0000000000007918 */ /* 0x000fc00000000000 */
        /* <DEDUP_REMOVED lines=12> */
.L_x_1:


//--------------------- .nv.global.init           --------------------------
	.section	.nv.global.init,"aw",@progbits
.nv.global.init:
	.type		_$_str,@object
	.size		_$_str,(_$_str_$_2 - _$_str)
_$_str:
        /*0000*/ 	.byte	0x5f, 0x5f, 0x43, 0x55, 0x44, 0x41, 0x5f, 0x46, 0x54, 0x5a, 0x00
	.type		_$_str_$_2,@object
	.size		_$_str_$_2,(.L_1 - _$_str_$_2)
_$_str_$_2:
        /*000b*/ 	.byte	0x5f, 0x5f, 0x43, 0x55, 0x44, 0x41, 0x5f, 0x50, 0x52, 0x45, 0x43, 0x5f, 0x53, 0x51, 0x52, 0x54
        /*001b*/ 	.byte	0x00
.L_1:


//--------------------- .nv.constant0.triton_poi_fused__native_batch_norm_legit_no_training_relu_20 --------------------------
	.section	.nv.constant0.triton_poi_fused__native_batch_norm_legit_no_training_relu_20,"a",@progbits
	.sectionflags	@""
	.align	4
.nv.constant0.triton_poi_fused__native_batch_norm_legit_no_training_relu_20:
	.zero		580
